//
// Generated by NVIDIA NVVM Compiler
//
// Compiler Build ID: CL-36424714
// Cuda compilation tools, release 13.0, V13.0.88
// Based on NVVM 20.0.0
//

.version 9.0
.target sm_100
.address_size 64

	// .globl	_Z17checkCircumcircleP8TrianglePb5Pointi
.extern .func  (.param .b32 func_retval0) vprintf
(
	.param .b64 vprintf_param_0,
	.param .b64 vprintf_param_1
)
;
.global .align 1 .b8 $str[39] = {84, 114, 105, 97, 110, 103, 108, 101, 32, 37, 100, 32, 105, 115, 32, 98, 97, 100, 32, 102, 111, 114, 32, 112, 111, 105, 110, 116, 32, 40, 37, 102, 44, 32, 37, 102, 41, 10};

.visible .entry _Z17checkCircumcircleP8TrianglePb5Pointi(
	.param .u64 .ptr .align 1 _Z17checkCircumcircleP8TrianglePb5Pointi_param_0,
	.param .u64 .ptr .align 1 _Z17checkCircumcircleP8TrianglePb5Pointi_param_1,
	.param .align 8 .b8 _Z17checkCircumcircleP8TrianglePb5Pointi_param_2[16],
	.param .u32 _Z17checkCircumcircleP8TrianglePb5Pointi_param_3
)
{
	.local .align 8 .b8 	__local_depot0[24];
	.reg .b64 	%SP;
	.reg .b64 	%SPL;
	.reg .pred 	%p<4>;
	.reg .b16 	%rs<6>;
	.reg .b32 	%r<8>;
	.reg .b64 	%rd<15>;
	.reg .b64 	%fd<34>;

	mov.u64 	%SPL, __local_depot0;
	cvta.local.u64 	%SP, %SPL;
	ld.param.f64 	%fd2, [_Z17checkCircumcircleP8TrianglePb5Pointi_param_2+8];
	ld.param.f64 	%fd1, [_Z17checkCircumcircleP8TrianglePb5Pointi_param_2];
	ld.param.u64 	%rd2, [_Z17checkCircumcircleP8TrianglePb5Pointi_param_0];
	ld.param.u64 	%rd3, [_Z17checkCircumcircleP8TrianglePb5Pointi_param_1];
	ld.param.u32 	%r2, [_Z17checkCircumcircleP8TrianglePb5Pointi_param_3];
	cvta.to.global.u64 	%rd1, %rd3;
	mov.u32 	%r3, %ctaid.x;
	mov.u32 	%r4, %ntid.x;
	mov.u32 	%r5, %tid.x;
	mad.lo.s32 	%r1, %r3, %r4, %r5;
	setp.lt.s32 	%p1, %r1, %r2;
	@%p1 bra 	$L__BB0_2;
	cvt.s64.s32 	%rd4, %r1;
	add.s64 	%rd5, %rd1, %rd4;
	ld.global.u8 	%rs5, [%rd5];
	bra.uni 	$L__BB0_3;
$L__BB0_2:
	cvta.to.global.u64 	%rd6, %rd2;
	cvt.s64.s32 	%rd7, %r1;
	mul.wide.s32 	%rd8, %r1, 48;
	add.s64 	%rd9, %rd6, %rd8;
	ld.global.f64 	%fd3, [%rd9];
	sub.f64 	%fd4, %fd3, %fd1;
	ld.global.f64 	%fd5, [%rd9+8];
	sub.f64 	%fd6, %fd5, %fd2;
	ld.global.f64 	%fd7, [%rd9+16];
	sub.f64 	%fd8, %fd7, %fd1;
	ld.global.f64 	%fd9, [%rd9+24];
	sub.f64 	%fd10, %fd9, %fd2;
	ld.global.f64 	%fd11, [%rd9+32];
	sub.f64 	%fd12, %fd11, %fd1;
	ld.global.f64 	%fd13, [%rd9+40];
	sub.f64 	%fd14, %fd13, %fd2;
	mul.f64 	%fd15, %fd6, %fd6;
	fma.rn.f64 	%fd16, %fd4, %fd4, %fd15;
	mul.f64 	%fd17, %fd8, %fd14;
	mul.f64 	%fd18, %fd10, %fd12;
	sub.f64 	%fd19, %fd17, %fd18;
	mul.f64 	%fd20, %fd16, %fd19;
	mul.f64 	%fd21, %fd10, %fd10;
	fma.rn.f64 	%fd22, %fd8, %fd8, %fd21;
	mul.f64 	%fd23, %fd4, %fd14;
	mul.f64 	%fd24, %fd6, %fd12;
	sub.f64 	%fd25, %fd23, %fd24;
	mul.f64 	%fd26, %fd22, %fd25;
	sub.f64 	%fd27, %fd20, %fd26;
	mul.f64 	%fd28, %fd14, %fd14;
	fma.rn.f64 	%fd29, %fd12, %fd12, %fd28;
	mul.f64 	%fd30, %fd4, %fd10;
	mul.f64 	%fd31, %fd6, %fd8;
	sub.f64 	%fd32, %fd30, %fd31;
	fma.rn.f64 	%fd33, %fd32, %fd29, %fd27;
	setp.gt.f64 	%p2, %fd33, 0d0000000000000000;
	selp.u16 	%rs5, 1, 0, %p2;
	add.s64 	%rd10, %rd1, %rd7;
	st.global.u8 	[%rd10], %rs5;
$L__BB0_3:
	and.b16  	%rs4, %rs5, 255;
	setp.eq.s16 	%p3, %rs4, 0;
	@%p3 bra 	$L__BB0_5;
	add.u64 	%rd11, %SP, 0;
	add.u64 	%rd12, %SPL, 0;
	st.local.u32 	[%rd12], %r1;
	st.local.f64 	[%rd12+8], %fd1;
	st.local.f64 	[%rd12+16], %fd2;
	mov.u64 	%rd13, $str;
	cvta.global.u64 	%rd14, %rd13;
	{ // callseq 0, 0
	.param .b64 param0;
	st.param.b64 	[param0], %rd14;
	.param .b64 param1;
	st.param.b64 	[param1], %rd11;
	.param .b32 retval0;
	call.uni (retval0), 
	vprintf, 
	(
	param0, 
	param1
	);
	ld.param.b32 	%r6, [retval0];
	} // callseq 0
$L__BB0_5:
	ret;

}


// ===== COMPILED SASS (sm_100) =====

	.target	sm_100

	.elftype	@"ET_EXEC"


//--------------------- .note.nv.tkinfo           --------------------------
	.section	.note.nv.tkinfo,"",@"SHT_NOTE"
	.sectionflags	@"SHF_NOTE_NV_TKINFO"
	.tkinfo
        /*0018*/ 	.word	0x00000002
        /*0030*/ 	.string	""
        /*0030*/ 	.string	"ptxas"
        /*0030*/ 	.string	"Cuda compilation tools, release 13.0, V13.0.88"
        /*0030*/ 	.string	"Build cuda_13.0.r13.0/compiler.36424714_0"
        /*0030*/ 	.string	"-arch sm_100 -m 64 "



//--------------------- .note.nv.cuinfo           --------------------------
	.section	.note.nv.cuinfo,"",@"SHT_NOTE"
	.sectionflags	@"SHF_NOTE_NV_CUINFO"
        /*0018*/ 	.short	0x0002
        /*001a*/ 	.short	0x0064
        /*001c*/ 	.short	0x0082
	.zero		2


//--------------------- .nv.info                  --------------------------
	.section	.nv.info,"",@"SHT_CUDA_INFO"
	.align	4


	//----- nvinfo : EIATTR_REGCOUNT
	.align		4
        /*0000*/ 	.byte	0x04, 0x2f
        /*0002*/ 	.short	(.L_2 - .L_1)
	.align		4
.L_1:
        /*0004*/ 	.word	index@(_Z17checkCircumcircleP8TrianglePb5Pointi)
        /*0008*/ 	.word	0x0000001a


	//----- nvinfo : EIATTR_FRAME_SIZE
	.align		4
.L_2:
        /*000c*/ 	.byte	0x04, 0x11
        /*000e*/ 	.short	(.L_4 - .L_3)
	.align		4
.L_3:
        /*0010*/ 	.word	index@(_Z17checkCircumcircleP8TrianglePb5Pointi)
        /*0014*/ 	.word	0x00000018


	//----- nvinfo : EIATTR_MIN_STACK_SIZE
	.align		4
.L_4:
        /*0018*/ 	.byte	0x04, 0x12
        /*001a*/ 	.short	(.L_6 - .L_5)
	.align		4
.L_5:
        /*001c*/ 	.word	index@(_Z17checkCircumcircleP8TrianglePb5Pointi)
        /*0020*/ 	.word	0x00000018
.L_6:


//--------------------- .nv.compat                --------------------------
	.section	.nv.compat,"",@"SHT_CUDA_COMPAT_INFO"
	.align	4
        /*0000*/ 	.byte	0x02, 0x09, 0x00, 0x00, 0x02, 0x02, 0x01, 0x00, 0x02, 0x05, 0x05, 0x00, 0x03, 0x07, 0x01, 0x01
        /*0010*/ 	.byte	0x02, 0x03, 0x00, 0x00, 0x02, 0x06, 0x01, 0x00, 0x04, 0x0b, 0x08, 0x00, 0x01, 0x00, 0x00, 0x00
        /*0020*/ 	.byte	0x00, 0x00, 0x00, 0x00


//--------------------- .nv.info._Z17checkCircumcircleP8TrianglePb5Pointi --------------------------
	.section	.nv.info._Z17checkCircumcircleP8TrianglePb5Pointi,"",@"SHT_CUDA_INFO"
	.sectionflags	@""
	.align	4


	//----- nvinfo : EIATTR_CUDA_API_VERSION
	.align		4
        /*0000*/ 	.byte	0x04, 0x37
        /*0002*/ 	.short	(.L_8 - .L_7)
.L_7:
        /*0004*/ 	.word	0x00000082


	//----- nvinfo : EIATTR_KPARAM_INFO
	.align		4
.L_8:
        /*0008*/ 	.byte	0x04, 0x17
        /*000a*/ 	.short	(.L_10 - .L_9)
.L_9:
        /*000c*/ 	.word	0x00000000
        /*0010*/ 	.short	0x0003
        /*0012*/ 	.short	0x0020
        /*0014*/ 	.byte	0x00, 0xf0, 0x11, 0x00


	//----- nvinfo : EIATTR_KPARAM_INFO
	.align		4
.L_10:
        /*0018*/ 	.byte	0x04, 0x17
        /*001a*/ 	.short	(.L_12 - .L_11)
.L_11:
        /*001c*/ 	.word	0x00000000
        /*0020*/ 	.short	0x0002
        /*0022*/ 	.short	0x0010
        /*0024*/ 	.byte	0x00, 0xf0, 0x41, 0x00


	//----- nvinfo : EIATTR_KPARAM_INFO
	.align		4
.L_12:
        /*0028*/ 	.byte	0x04, 0x17
        /*002a*/ 	.short	(.L_14 - .L_13)
.L_13:
        /*002c*/ 	.word	0x00000000
        /*0030*/ 	.short	0x0001
        /*0032*/ 	.short	0x0008
        /*0034*/ 	.byte	0x00, 0xf5, 0x21, 0x00


	//----- nvinfo : EIATTR_KPARAM_INFO
	.align		4
.L_14:
        /*0038*/ 	.byte	0x04, 0x17
        /*003a*/ 	.short	(.L_16 - .L_15)
.L_15:
        /*003c*/ 	.word	0x00000000
        /*0040*/ 	.short	0x0000
        /*0042*/ 	.short	0x0000
        /*0044*/ 	.byte	0x00, 0xf5, 0x21, 0x00


	//----- nvinfo : EIATTR_SPARSE_MMA_MASK
	.align		4
.L_16:
        /*0048*/ 	.byte	0x03, 0x50
        /*004a*/ 	.short	0x0000


	//----- nvinfo : EIATTR_MAXREG_COUNT
	.align		4
        /*004c*/ 	.byte	0x03, 0x1b
        /*004e*/ 	.short	0x00ff


	//----- nvinfo : EIATTR_EXTERNS
	.align		4
        /*0050*/ 	.byte	0x04, 0x0f
        /*0052*/ 	.short	(.L_18 - .L_17)


	//   ....[0]....
	.align		4
.L_17:
        /*0054*/ 	.word	index@(vprintf)


	//----- nvinfo : EIATTR_MERCURY_ISA_VERSION
	.align		4
.L_18:
        /*0058*/ 	.byte	0x03, 0x5f
        /*005a*/ 	.short	0x0101


	//----- nvinfo : EIATTR_VRC_CTA_INIT_COUNT
	.align		4
        /*005c*/ 	.byte	0x02, 0x4a
	.zero		1
	.zero		1


	//----- nvinfo : EIATTR_SYSCALL_OFFSETS
	.align		4
        /*0060*/ 	.byte	0x04, 0x46
        /*0062*/ 	.short	(.L_20 - .L_19)


	//   ....[0]....
.L_19:
        /*0064*/ 	.word	0x00000460


	//----- nvinfo : EIATTR_EXIT_INSTR_OFFSETS
	.align		4
.L_20:
        /*0068*/ 	.byte	0x04, 0x1c
        /*006a*/ 	.short	(.L_22 - .L_21)


	//   ....[0]....
.L_21:
        /*006c*/ 	.word	0x000003a0


	//   ....[1]....
        /*0070*/ 	.word	0x00000470


	//----- nvinfo : EIATTR_CRS_STACK_SIZE
	.align		4
.L_22:
        /*0074*/ 	.byte	0x04, 0x1e
        /*0076*/ 	.short	(.L_24 - .L_23)
.L_23:
        /*0078*/ 	.word	0x00000000


	//----- nvinfo : EIATTR_CBANK_PARAM_SIZE
	.align		4
.L_24:
        /*007c*/ 	.byte	0x03, 0x19
        /*007e*/ 	.short	0x0024


	//----- nvinfo : EIATTR_PARAM_CBANK
	.align		4
        /*0080*/ 	.byte	0x04, 0x0a
        /*0082*/ 	.short	(.L_26 - .L_25)
	.align		4
.L_25:
        /*0084*/ 	.word	index@(.nv.constant0._Z17checkCircumcircleP8TrianglePb5Pointi)
        /*0088*/ 	.short	0x0380
        /*008a*/ 	.short	0x0024


	//----- nvinfo : EIATTR_SW_WAR
	.align		4
.L_26:
        /*008c*/ 	.byte	0x04, 0x36
        /*008e*/ 	.short	(.L_28 - .L_27)
.L_27:
        /*0090*/ 	.word	0x00000008
.L_28:


//--------------------- .nv.callgraph             --------------------------
	.section	.nv.callgraph,"",@"SHT_CUDA_CALLGRAPH"
	.align	4
	.sectionentsize	8
	.align		4
        /*0000*/ 	.word	0x00000000
	.align		4
        /*0004*/ 	.word	0xffffffff
	.align		4
        /*0008*/ 	.word	index@(_Z17checkCircumcircleP8TrianglePb5Pointi)
	.align		4
        /*000c*/ 	.word	index@(vprintf)
	.align		4
        /*0010*/ 	.word	0x00000000
	.align		4
        /*0014*/ 	.word	0xfffffffe
	.align		4
        /*0018*/ 	.word	0x00000000
	.align		4
        /*001c*/ 	.word	0xfffffffd
	.align		4
        /*0020*/ 	.word	0x00000000
	.align		4
        /*0024*/ 	.word	0xfffffffc


//--------------------- .nv.constant4             --------------------------
	.section	.nv.constant4,"a",@progbits
	.align	8
	.align		8
.nv.constant4:
        /*0000*/ 	.dword	vprintf
	.align		8
        /*0008*/ 	.dword	$str


//--------------------- .text._Z17checkCircumcircleP8TrianglePb5Pointi --------------------------
	.section	.text._Z17checkCircumcircleP8TrianglePb5Pointi,"ax",@progbits
	.align	128
        .global         _Z17checkCircumcircleP8TrianglePb5Pointi
        .type           _Z17checkCircumcircleP8TrianglePb5Pointi,@function
        .size           _Z17checkCircumcircleP8TrianglePb5Pointi,(.L_x_4 - _Z17checkCircumcircleP8TrianglePb5Pointi)
        .other          _Z17checkCircumcircleP8TrianglePb5Pointi,@"STO_CUDA_ENTRY STV_DEFAULT"
_Z17checkCircumcircleP8TrianglePb5Pointi:
.text._Z17checkCircumcircleP8TrianglePb5Pointi:
[----:B------:R-:W0:Y:S01]  /*0000*/  LDC R1, c[0x0][0x37c] ;  /* 0x0000df00ff017b82 */ /* 0x000e220000000800 */
[----:B------:R-:W1:Y:S01]  /*0010*/  S2R R3, SR_TID.X ;  /* 0x0000000000037919 */ /* 0x000e620000002100 */
[----:B------:R-:W2:Y:S06]  /*0020*/  LDCU UR7, c[0x0][0x2fc] ;  /* 0x00005f80ff0777ac */ /* 0x000eac0008000800 */
[----:B------:R-:W1:Y:S01]  /*0030*/  S2UR UR4, SR_CTAID.X ;  /* 0x00000000000479c3 */ /* 0x000e620000002500 */
[----:B0-----:R-:W-:Y:S01]  /*0040*/  VIADD R1, R1, 0xffffffe8 ;  /* 0xffffffe801017836 */ /* 0x001fe20000000000 */
[----:B------:R-:W0:Y:S06]  /*0050*/  LDCU UR5, c[0x0][0x3a0] ;  /* 0x00007400ff0577ac */ /* 0x000e2c0008000800 */
[----:B------:R-:W1:Y:S02]  /*0060*/  LDC R0, c[0x0][0x360] ;  /* 0x0000d800ff007b82 */ /* 0x000e640000000800 */
[----:B-1----:R-:W-:-:S05]  /*0070*/  IMAD R0, R0, UR4, R3 ;  /* 0x0000000400007c24 */ /* 0x002fca000f8e0203 */
[----:B0-----:R-:W-:Y:S01]  /*0080*/  ISETP.GE.AND P0, PT, R0, UR5, PT ;  /* 0x0000000500007c0c */ /* 0x001fe2000bf06270 */
[----:B------:R-:W0:-:S12]  /*0090*/  LDCU.64 UR4, c[0x0][0x358] ;  /* 0x00006b00ff0477ac */ /* 0x000e180008000a00 */
[----:B------:R-:W1:Y:S02]  /*00a0*/  @P0 LDC.64 R2, c[0x0][0x388] ;  /* 0x0000e200ff020b82 */ /* 0x000e640000000a00 */
[----:B-1----:R-:W-:-:S04]  /*00b0*/  @P0 IADD3 R2, P1, PT, R0, R2, RZ ;  /* 0x0000000200020210 */ /* 0x002fc80007f3e0ff */
[----:B------:R-:W-:-:S05]  /*00c0*/  @P0 LEA.HI.X.SX32 R3, R0, R3, 0x1, P1 ;  /* 0x0000000300030211 */ /* 0x000fca00008f0eff */
[----:B0-----:R0:W5:Y:S01]  /*00d0*/  @P0 LDG.E.U8 R4, desc[UR4][R2.64] ;  /* 0x0000000402040981 */ /* 0x001162000c1e1100 */
[----:B------:R-:W1:Y:S01]  /*00e0*/  LDCU UR6, c[0x0][0x2f8] ;  /* 0x00005f00ff0677ac */ /* 0x000e620008000800 */
[----:B------:R-:W-:Y:S01]  /*00f0*/  BSSY.RECONVERGENT B0, `(.L_x_0) ;  /* 0x0000029000007945 */ /* 0x000fe20003800200 */
[----:B-1----:R-:W-:-:S05]  /*0100*/  IADD3 R6, P1, PT, R1, UR6, RZ ;  /* 0x0000000601067c10 */ /* 0x002fca000ff3e0ff */
[----:B--2---:R-:W-:Y:S01]  /*0110*/  IMAD.X R7, RZ, RZ, UR7, P1 ;  /* 0x00000007ff077e24 */ /* 0x004fe200088e06ff */
[----:B0-----:R-:W-:Y:S07]  /*0120*/  @P0 BRA `(.L_x_1) ;  /* 0x0000000000940947 */ /* 0x001fee0003800000 */
[----:B-----5:R-:W0:Y:S01]  /*0130*/  LDC.64 R4, c[0x0][0x380] ;  /* 0x0000e000ff047b82 */ /* 0x020e220000000a00 */
[----:B------:R-:W1:Y:S01]  /*0140*/  LDCU.128 UR8, c[0x0][0x390] ;  /* 0x00007200ff0877ac */ /* 0x000e620008000c00 */
[----:B------:R-:W2:Y:S01]  /*0150*/  LDCU.64 UR6, c[0x0][0x388] ;  /* 0x00007100ff0677ac */ /* 0x000ea20008000a00 */
[----:B0-----:R-:W-:-:S05]  /*0160*/  IMAD.WIDE R4, R0, 0x30, R4 ;  /* 0x0000003000047825 */ /* 0x001fca00078e0204 */
[----:B------:R-:W1:Y:S04]  /*0170*/  LDG.E.64 R18, desc[UR4][R4.64+0x8] ;  /* 0x0000080404127981 */ /* 0x000e68000c1e1b00 */
[----:B------:R-:W3:Y:S04]  /*0180*/  LDG.E.64 R12, desc[UR4][R4.64+0x18] ;  /* 0x00001804040c7981 */ /* 0x000ee8000c1e1b00 */
[----:B------:R-:W4:Y:S04]  /*0190*/  LDG.E.64 R8, desc[UR4][R4.64+0x20] ;  /* 0x0000200404087981 */ /* 0x000f28000c1e1b00 */
[----:B------:R-:W2:Y:S04]  /*01a0*/  LDG.E.64 R10, desc[UR4][R4.64] ;  /* 0x00000004040a7981 */ /* 0x000ea8000c1e1b00 */
[----:B------:R-:W2:Y:S04]  /*01b0*/  LDG.E.64 R20, desc[UR4][R4.64+0x10] ;  /* 0x0000100404147981 */ /* 0x000ea8000c1e1b00 */
[----:B------:R0:W2:Y:S01]  /*01c0*/  LDG.E.64 R2, desc[UR4][R4.64+0x28] ;  /* 0x0000280404027981 */ /* 0x0000a2000c1e1b00 */
[----:B-1----:R-:W-:-:S02]  /*01d0*/  DADD R18, R18, -UR10 ;  /* 0x8000000a12127e29 */ /* 0x002fc40008000000 */
[----:B---3--:R-:W-:Y:S02]  /*01e0*/  DADD R12, R12, -UR10 ;  /* 0x8000000a0c0c7e29 */ /* 0x008fe40008000000 */
[----:B----4-:R-:W-:-:S04]  /*01f0*/  DADD R8, R8, -UR8 ;  /* 0x8000000808087e29 */ /* 0x010fc80008000000 */
[----:B0-----:R-:W-:Y:S02]  /*0200*/  DMUL R4, R18, R18 ;  /* 0x0000001212047228 */ /* 0x001fe40000000000 */
[----:B--2---:R-:W-:Y:S02]  /*0210*/  DADD R10, R10, -UR8 ;  /* 0x800000080a0a7e29 */ /* 0x004fe40008000000 */
[----:B------:R-:W-:Y:S02]  /*0220*/  DMUL R14, R12, R12 ;  /* 0x0000000c0c0e7228 */ /* 0x000fe40000000000 */
[----:B------:R-:W-:Y:S02]  /*0230*/  DADD R20, R20, -UR8 ;  /* 0x8000000814147e29 */ /* 0x000fe40008000000 */
[----:B------:R-:W-:Y:S02]  /*0240*/  DMUL R16, R18, R8 ;  /* 0x0000000812107228 */ /* 0x000fe40000000000 */
[----:B------:R-:W-:-:S02]  /*0250*/  DADD R2, R2, -UR10 ;  /* 0x8000000a02027e29 */ /* 0x000fc40008000000 */
[----:B------:R-:W-:Y:S02]  /*0260*/  DMUL R22, R12, R8 ;  /* 0x000000080c167228 */ /* 0x000fe40000000000 */
[-C--:B------:R-:W-:Y:S02]  /*0270*/  DFMA R14, R20, R20.reuse, R14 ;  /* 0x00000014140e722b */ /* 0x080fe4000000000e */
[----:B------:R-:W-:Y:S02]  /*0280*/  DMUL R18, R18, R20 ;  /* 0x0000001412127228 */ /* 0x000fe40000000000 */
[-C--:B------:R-:W-:Y:S02]  /*0290*/  DFMA R16, R10, R2.reuse, -R16 ;  /* 0x000000020a10722b */ /* 0x080fe40000000810 */
[-C--:B------:R-:W-:Y:S02]  /*02a0*/  DFMA R22, R20, R2.reuse, -R22 ;  /* 0x000000021416722b */ /* 0x080fe40000000816 */
[----:B------:R-:W-:-:S02]  /*02b0*/  DMUL R2, R2, R2 ;  /* 0x0000000202027228 */ /* 0x000fc40000000000 */
[----:B------:R-:W-:Y:S02]  /*02c0*/  DFMA R4, R10, R10, R4 ;  /* 0x0000000a0a04722b */ /* 0x000fe40000000004 */
[----:B------:R-:W-:Y:S02]  /*02d0*/  DMUL R14, R14, R16 ;  /* 0x000000100e0e7228 */ /* 0x000fe40000000000 */
[----:B------:R-:W-:Y:S02]  /*02e0*/  DFMA R18, R10, R12, -R18 ;  /* 0x0000000c0a12722b */ /* 0x000fe40000000812 */
[----:B------:R-:W-:-:S04]  /*02f0*/  DFMA R2, R8, R8, R2 ;  /* 0x000000080802722b */ /* 0x000fc80000000002 */
[----:B------:R-:W-:-:S08]  /*0300*/  DFMA R4, R4, R22, -R14 ;  /* 0x000000160404722b */ /* 0x000fd0000000080e */
[----:B------:R-:W-:-:S08]  /*0310*/  DFMA R2, R2, R18, R4 ;  /* 0x000000120202722b */ /* 0x000fd00000000004 */
[----:B------:R-:W-:Y:S01]  /*0320*/  DSETP.GT.AND P0, PT, R2, RZ, PT ;  /* 0x000000ff0200722a */ /* 0x000fe20003f04000 */
[----:B------:R-:W-:-:S04]  /*0330*/  IADD3 R2, P1, PT, R0, UR6, RZ ;  /* 0x0000000600027c10 */ /* 0x000fc8000ff3e0ff */
[----:B------:R-:W-:Y:S02]  /*0340*/  LEA.HI.X.SX32 R3, R0, UR7, 0x1, P1 ;  /* 0x0000000700037c11 */ /* 0x000fe400088f0eff */
[----:B------:R-:W-:-:S04]  /*0350*/  SEL R5, RZ, 0x1, !P0 ;  /* 0x00000001ff057807 */ /* 0x000fc80004000000 */
[----:B------:R-:W-:Y:S01]  /*0360*/  PRMT R4, R5, 0x7610, R4 ;  /* 0x0000761005047816 */ /* 0x000fe20000000004 */
[----:B------:R0:W-:Y:S06]  /*0370*/  STG.E.U8 desc[UR4][R2.64], R5 ;  /* 0x0000000502007986 */ /* 0x0001ec000c101104 */
.L_x_1:
[----:B------:R-:W-:Y:S05]  /*0380*/  BSYNC.RECONVERGENT B0 ;  /* 0x0000000000007941 */ /* 0x000fea0003800200 */
.L_x_0:
[----:B-----5:R-:W-:-:S13]  /*0390*/  LOP3.LUT P0, RZ, R4, 0xff, RZ, 0xc0, !PT ;  /* 0x000000ff04ff7812 */ /* 0x020fda000780c0ff */
[----:B------:R-:W-:Y:S05]  /*03a0*/  @!P0 EXIT ;  /* 0x000000000000894d */ /* 0x000fea0003800000 */
[----:B------:R-:W1:Y:S01]  /*03b0*/  LDC.64 R8, c[0x0][0x390] ;  /* 0x0000e400ff087b82 */ /* 0x000e620000000a00 */
[----:B0-----:R-:W-:Y:S01]  /*03c0*/  MOV R2, 0x0 ;  /* 0x0000000000027802 */ /* 0x001fe20000000f00 */
[----:B------:R0:W-:Y:S01]  /*03d0*/  STL [R1], R0 ;  /* 0x0000000001007387 */ /* 0x0001e20000100800 */
[----:B------:R-:W2:Y:S05]  /*03e0*/  LDCU.64 UR4, c[0x4][0x8] ;  /* 0x01000100ff0477ac */ /* 0x000eaa0008000a00 */
[----:B------:R-:W3:Y:S08]  /*03f0*/  LDC.64 R10, c[0x0][0x398] ;  /* 0x0000e600ff0a7b82 */ /* 0x000ef00000000a00 */
[----:B------:R-:W4:Y:S01]  /*0400*/  LDC.64 R2, c[0x4][R2] ;  /* 0x0100000002027b82 */ /* 0x000f220000000a00 */
[----:B--2---:R-:W-:-:S02]  /*0410*/  IMAD.U32 R4, RZ, RZ, UR4 ;  /* 0x00000004ff047e24 */ /* 0x004fc4000f8e00ff */
[----:B------:R-:W-:Y:S01]  /*0420*/  IMAD.U32 R5, RZ, RZ, UR5 ;  /* 0x00000005ff057e24 */ /* 0x000fe2000f8e00ff */
[----:B-1----:R0:W-:Y:S04]  /*0430*/  STL.64 [R1+0x8], R8 ;  /* 0x0000080801007387 */ /* 0x0021e80000100a00 */
[----:B---3--:R0:W-:Y:S02]  /*0440*/  STL.64 [R1+0x10], R10 ;  /* 0x0000100a01007387 */ /* 0x0081e40000100a00 */
[----:B------:R-:W-:-:S07]  /*0450*/  LEPC R20, `(.L_x_2) ;  /* 0x000000001014794e */ /* 0x000fce0000000000 */
[----:B0---4-:R-:W-:Y:S05]  /*0460*/  CALL.ABS.NOINC R2 ;  /* 0x0000000002007343 */ /* 0x011fea0003c00000 */
.L_x_2:
[----:B------:R-:W-:Y:S05]  /*0470*/  EXIT ;  /* 0x000000000000794d */ /* 0x000fea0003800000 */
.L_x_3:
[----:B------:R-:W-:-:S00]  /*0480*/  BRA `(.L_x_3) ;  /* 0xfffffffc00fc7947 */ /* 0x000fc0000383ffff */
[----:B------:R-:W-:-:S00]  /*0490*/  NOP ;  /* 0x0000000000007918 */ /* 0x000fc00000000000 */
        /* <DEDUP_REMOVED lines=14> */
.L_x_4:


//--------------------- .nv.global.init           --------------------------
	.section	.nv.global.init,"aw",@progbits
.nv.global.init:
	.type		$str,@object
	.size		$str,(.L_0 - $str)
$str:
        /*0000*/ 	.byte	0x54, 0x72, 0x69, 0x61, 0x6e, 0x67, 0x6c, 0x65, 0x20, 0x25, 0x64, 0x20, 0x69, 0x73, 0x20, 0x62
        /*0010*/ 	.byte	0x61, 0x64, 0x20, 0x66, 0x6f, 0x72, 0x20, 0x70, 0x6f, 0x69, 0x6e, 0x74, 0x20, 0x28, 0x25, 0x66
        /*0020*/ 	.byte	0x2c, 0x20, 0x25, 0x66, 0x29, 0x0a, 0x00
.L_0:


//--------------------- .nv.shared.reserved.0     --------------------------
	.section	.nv.shared.reserved.0,"aw",@nobits
	.weak		__nv_reservedSMEM_offset_0_alias
	.size		__nv_reservedSMEM_offset_0_alias, 0, 64
	.other		__nv_reservedSMEM_offset_0_alias,@"STO_CUDA_RESERVED_SHARED STV_DEFAULT"
__nv_reservedSMEM_offset_0_alias:
	.zero		0
	.zero		64


//--------------------- .nv.constant0._Z17checkCircumcircleP8TrianglePb5Pointi --------------------------
	.section	.nv.constant0._Z17checkCircumcircleP8TrianglePb5Pointi,"a",@progbits
	.sectionflags	@""
	.align	4
.nv.constant0._Z17checkCircumcircleP8TrianglePb5Pointi:
	.zero		932


//--------------------- SYMBOLS --------------------------

	.type		.nv.reservedSmem.offset0,@object
	.size		.nv.reservedSmem.offset0,0x4
	.type		vprintf,@function
